//
// Generated by NVIDIA NVVM Compiler
//
// Compiler Build ID: CL-36424714
// Cuda compilation tools, release 13.0, V13.0.88
// Based on NVVM 20.0.0
//

.version 9.0
.target sm_100
.address_size 64

	// .globl	_Z10sortKernelPi

.visible .entry _Z10sortKernelPi(
	.param .u64 .ptr .align 1 _Z10sortKernelPi_param_0
)
{
	.reg .pred 	%p<3>;
	.reg .b32 	%r<4>;
	.reg .b64 	%rd<3>;

	ld.param.u64 	%rd2, [_Z10sortKernelPi_param_0];
	cvta.to.global.u64 	%rd1, %rd2;
	mov.u32 	%r3, %tid.x;
	setp.ne.s32 	%p1, %r3, 0;
	@%p1 bra 	$L__BB0_3;
	ld.global.u32 	%r1, [%rd1];
	ld.global.u32 	%r2, [%rd1+4];
	setp.le.s32 	%p2, %r1, %r2;
	@%p2 bra 	$L__BB0_3;
	st.global.u32 	[%rd1+4], %r1;
	st.global.u32 	[%rd1], %r2;
$L__BB0_3:
	ret;

}


// ===== COMPILED SASS (sm_100) =====

	.target	sm_100

	.elftype	@"ET_EXEC"


//--------------------- .note.nv.tkinfo           --------------------------
	.section	.note.nv.tkinfo,"",@"SHT_NOTE"
	.sectionflags	@"SHF_NOTE_NV_TKINFO"
	.tkinfo
        /*0018*/ 	.word	0x00000002
        /*0030*/ 	.string	""
        /*0030*/ 	.string	"ptxas"
        /*0030*/ 	.string	"Cuda compilation tools, release 13.0, V13.0.88"
        /*0030*/ 	.string	"Build cuda_13.0.r13.0/compiler.36424714_0"
        /*0030*/ 	.string	"-arch sm_100 -m 64 "



//--------------------- .note.nv.cuinfo           --------------------------
	.section	.note.nv.cuinfo,"",@"SHT_NOTE"
	.sectionflags	@"SHF_NOTE_NV_CUINFO"
        /*0018*/ 	.short	0x0002
        /*001a*/ 	.short	0x0064
        /*001c*/ 	.short	0x0082
	.zero		2


//--------------------- .nv.info                  --------------------------
	.section	.nv.info,"",@"SHT_CUDA_INFO"
	.align	4


	//----- nvinfo : EIATTR_REGCOUNT
	.align		4
        /*0000*/ 	.byte	0x04, 0x2f
        /*0002*/ 	.short	(.L_1 - .L_0)
	.align		4
.L_0:
        /*0004*/ 	.word	index@(_Z10sortKernelPi)
        /*0008*/ 	.word	0x00000008


	//----- nvinfo : EIATTR_FRAME_SIZE
	.align		4
.L_1:
        /*000c*/ 	.byte	0x04, 0x11
        /*000e*/ 	.short	(.L_3 - .L_2)
	.align		4
.L_2:
        /*0010*/ 	.word	index@(_Z10sortKernelPi)
        /*0014*/ 	.word	0x00000000


	//----- nvinfo : EIATTR_MIN_STACK_SIZE
	.align		4
.L_3:
        /*0018*/ 	.byte	0x04, 0x12
        /*001a*/ 	.short	(.L_5 - .L_4)
	.align		4
.L_4:
        /*001c*/ 	.word	index@(_Z10sortKernelPi)
        /*0020*/ 	.word	0x00000000
.L_5:


//--------------------- .nv.compat                --------------------------
	.section	.nv.compat,"",@"SHT_CUDA_COMPAT_INFO"
	.align	4
        /*0000*/ 	.byte	0x02, 0x09, 0x00, 0x00, 0x02, 0x02, 0x01, 0x00, 0x02, 0x05, 0x05, 0x00, 0x03, 0x07, 0x01, 0x01
        /*0010*/ 	.byte	0x02, 0x03, 0x00, 0x00, 0x02, 0x06, 0x01, 0x00, 0x04, 0x0b, 0x08, 0x00, 0x09, 0x00, 0x00, 0x00
        /*0020*/ 	.byte	0x00, 0x00, 0x00, 0x00


//--------------------- .nv.info._Z10sortKernelPi --------------------------
	.section	.nv.info._Z10sortKernelPi,"",@"SHT_CUDA_INFO"
	.sectionflags	@""
	.align	4


	//----- nvinfo : EIATTR_CUDA_API_VERSION
	.align		4
        /*0000*/ 	.byte	0x04, 0x37
        /*0002*/ 	.short	(.L_7 - .L_6)
.L_6:
        /*0004*/ 	.word	0x00000082


	//----- nvinfo : EIATTR_KPARAM_INFO
	.align		4
.L_7:
        /*0008*/ 	.byte	0x04, 0x17
        /*000a*/ 	.short	(.L_9 - .L_8)
.L_8:
        /*000c*/ 	.word	0x00000000
        /*0010*/ 	.short	0x0000
        /*0012*/ 	.short	0x0000
        /*0014*/ 	.byte	0x00, 0xf5, 0x21, 0x00


	//----- nvinfo : EIATTR_SPARSE_MMA_MASK
	.align		4
.L_9:
        /*0018*/ 	.byte	0x03, 0x50
        /*001a*/ 	.short	0x0000


	//----- nvinfo : EIATTR_MAXREG_COUNT
	.align		4
        /*001c*/ 	.byte	0x03, 0x1b
        /*001e*/ 	.short	0x00ff


	//----- nvinfo : EIATTR_MERCURY_ISA_VERSION
	.align		4
        /*0020*/ 	.byte	0x03, 0x5f
        /*0022*/ 	.short	0x0101


	//----- nvinfo : EIATTR_VRC_CTA_INIT_COUNT
	.align		4
        /*0024*/ 	.byte	0x02, 0x4a
	.zero		1
	.zero		1


	//----- nvinfo : EIATTR_EXIT_INSTR_OFFSETS
	.align		4
        /*0028*/ 	.byte	0x04, 0x1c
        /*002a*/ 	.short	(.L_11 - .L_10)


	//   ....[0]....
.L_10:
        /*002c*/ 	.word	0x00000030


	//   ....[1]....
        /*0030*/ 	.word	0x00000090


	//   ....[2]....
        /*0034*/ 	.word	0x000000c0


	//----- nvinfo : EIATTR_CBANK_PARAM_SIZE
	.align		4
.L_11:
        /*0038*/ 	.byte	0x03, 0x19
        /*003a*/ 	.short	0x0008


	//----- nvinfo : EIATTR_PARAM_CBANK
	.align		4
        /*003c*/ 	.byte	0x04, 0x0a
        /*003e*/ 	.short	(.L_13 - .L_12)
	.align		4
.L_12:
        /*0040*/ 	.word	index@(.nv.constant0._Z10sortKernelPi)
        /*0044*/ 	.short	0x0380
        /*0046*/ 	.short	0x0008


	//----- nvinfo : EIATTR_SW_WAR
	.align		4
.L_13:
        /*0048*/ 	.byte	0x04, 0x36
        /*004a*/ 	.short	(.L_15 - .L_14)
.L_14:
        /*004c*/ 	.word	0x00000008
.L_15:


//--------------------- .nv.callgraph             --------------------------
	.section	.nv.callgraph,"",@"SHT_CUDA_CALLGRAPH"
	.align	4
	.sectionentsize	8
	.align		4
        /*0000*/ 	.word	0x00000000
	.align		4
        /*0004*/ 	.word	0xffffffff
	.align		4
        /*0008*/ 	.word	0x00000000
	.align		4
        /*000c*/ 	.word	0xfffffffe
	.align		4
        /*0010*/ 	.word	0x00000000
	.align		4
        /*0014*/ 	.word	0xfffffffd
	.align		4
        /*0018*/ 	.word	0x00000000
	.align		4
        /*001c*/ 	.word	0xfffffffc


//--------------------- .text._Z10sortKernelPi    --------------------------
	.section	.text._Z10sortKernelPi,"ax",@progbits
	.align	128
        .global         _Z10sortKernelPi
        .type           _Z10sortKernelPi,@function
        .size           _Z10sortKernelPi,(.L_x_1 - _Z10sortKernelPi)
        .other          _Z10sortKernelPi,@"STO_CUDA_ENTRY STV_DEFAULT"
_Z10sortKernelPi:
.text._Z10sortKernelPi:
[----:B------:R-:W-:Y:S01]  /*0000*/  LDC R1, c[0x0][0x37c] ;  /* 0x0000df00ff017b82 */ /* 0x000fe20000000800 */
[----:B------:R-:W0:Y:S02]  /*0010*/  S2R R0, SR_TID.X ;  /* 0x0000000000007919 */ /* 0x000e240000002100 */
[----:B0-----:R-:W-:-:S13]  /*0020*/  ISETP.NE.AND P0, PT, R0, RZ, PT ;  /* 0x000000ff0000720c */ /* 0x001fda0003f05270 */
[----:B------:R-:W-:Y:S05]  /*0030*/  @P0 EXIT ;  /* 0x000000000000094d */ /* 0x000fea0003800000 */
[----:B------:R-:W0:Y:S01]  /*0040*/  LDC.64 R2, c[0x0][0x380] ;  /* 0x0000e000ff027b82 */ /* 0x000e220000000a00 */
[----:B------:R-:W0:Y:S02]  /*0050*/  LDCU.64 UR4, c[0x0][0x358] ;  /* 0x00006b00ff0477ac */ /* 0x000e240008000a00 */
[----:B0-----:R-:W2:Y:S04]  /*0060*/  LDG.E R5, desc[UR4][R2.64] ;  /* 0x0000000402057981 */ /* 0x001ea8000c1e1900 */
[----:B------:R-:W2:Y:S02]  /*0070*/  LDG.E R0, desc[UR4][R2.64+0x4] ;  /* 0x0000040402007981 */ /* 0x000ea4000c1e1900 */
[----:B--2---:R-:W-:-:S13]  /*0080*/  ISETP.GT.AND P0, PT, R5, R0, PT ;  /* 0x000000000500720c */ /* 0x004fda0003f04270 */
[----:B------:R-:W-:Y:S05]  /*0090*/  @!P0 EXIT ;  /* 0x000000000000894d */ /* 0x000fea0003800000 */
[----:B------:R-:W-:Y:S04]  /*00a0*/  STG.E desc[UR4][R2.64+0x4], R5 ;  /* 0x0000040502007986 */ /* 0x000fe8000c101904 */
[----:B------:R-:W-:Y:S01]  /*00b0*/  STG.E desc[UR4][R2.64], R0 ;  /* 0x0000000002007986 */ /* 0x000fe2000c101904 */
[----:B------:R-:W-:Y:S05]  /*00c0*/  EXIT ;  /* 0x000000000000794d */ /* 0x000fea0003800000 */
.L_x_0:
[----:B------:R-:W-:-:S00]  /*00d0*/  BRA `(.L_x_0) ;  /* 0xfffffffc00fc7947 */ /* 0x000fc0000383ffff */
[----:B------:R-:W-:-:S00]  /*00e0*/  NOP ;  /* 0x0000000000007918 */ /* 0x000fc00000000000 */
        /* <DEDUP_REMOVED lines=9> */
.L_x_1:


//--------------------- .nv.shared.reserved.0     --------------------------
	.section	.nv.shared.reserved.0,"aw",@nobits
	.weak		__nv_reservedSMEM_offset_0_alias
	.size		__nv_reservedSMEM_offset_0_alias, 0, 64
	.other		__nv_reservedSMEM_offset_0_alias,@"STO_CUDA_RESERVED_SHARED STV_DEFAULT"
__nv_reservedSMEM_offset_0_alias:
	.zero		0
	.zero		64


//--------------------- .nv.constant0._Z10sortKernelPi --------------------------
	.section	.nv.constant0._Z10sortKernelPi,"a",@progbits
	.sectionflags	@""
	.align	4
.nv.constant0._Z10sortKernelPi:
	.zero		904


//--------------------- SYMBOLS --------------------------

	.type		.nv.reservedSmem.offset0,@object
	.size		.nv.reservedSmem.offset0,0x4
